//
// Generated by NVIDIA NVVM Compiler
//
// Compiler Build ID: CL-36424714
// Cuda compilation tools, release 13.0, V13.0.88
// Based on NVVM 20.0.0
//

.version 9.0
.target sm_100
.address_size 64

	// .globl	_Z23apply_rotary_emb_kernelPfS_S_S_S_S_S_S_S_S_iii
.global .align 1 .b8 _ZN34_INTERNAL_0dfc4b37_4_k_cu_bb9763c44cuda3std3__436_GLOBAL__N__0dfc4b37_4_k_cu_bb9763c46ignoreE[1];
.global .align 1 .b8 _ZN34_INTERNAL_0dfc4b37_4_k_cu_bb9763c44cuda3std3__45__cpo5beginE[1];
.global .align 1 .b8 _ZN34_INTERNAL_0dfc4b37_4_k_cu_bb9763c44cuda3std3__45__cpo3endE[1];
.global .align 1 .b8 _ZN34_INTERNAL_0dfc4b37_4_k_cu_bb9763c44cuda3std3__45__cpo6cbeginE[1];
.global .align 1 .b8 _ZN34_INTERNAL_0dfc4b37_4_k_cu_bb9763c44cuda3std3__45__cpo4cendE[1];
.global .align 1 .b8 _ZN34_INTERNAL_0dfc4b37_4_k_cu_bb9763c44cuda3std3__419piecewise_constructE[1];
.global .align 1 .b8 _ZN34_INTERNAL_0dfc4b37_4_k_cu_bb9763c44cuda3std3__48in_placeE[1];
.global .align 1 .b8 _ZN34_INTERNAL_0dfc4b37_4_k_cu_bb9763c44cuda3std6ranges3__45__cpo4swapE[1];
.global .align 1 .b8 _ZN34_INTERNAL_0dfc4b37_4_k_cu_bb9763c44cuda3std6ranges3__45__cpo9iter_moveE[1];
.global .align 1 .b8 _ZN34_INTERNAL_0dfc4b37_4_k_cu_bb9763c44cuda3std6ranges3__45__cpo7advanceE[1];

.visible .entry _Z23apply_rotary_emb_kernelPfS_S_S_S_S_S_S_S_S_iii(
	.param .u64 .ptr .align 1 _Z23apply_rotary_emb_kernelPfS_S_S_S_S_S_S_S_S_iii_param_0,
	.param .u64 .ptr .align 1 _Z23apply_rotary_emb_kernelPfS_S_S_S_S_S_S_S_S_iii_param_1,
	.param .u64 .ptr .align 1 _Z23apply_rotary_emb_kernelPfS_S_S_S_S_S_S_S_S_iii_param_2,
	.param .u64 .ptr .align 1 _Z23apply_rotary_emb_kernelPfS_S_S_S_S_S_S_S_S_iii_param_3,
	.param .u64 .ptr .align 1 _Z23apply_rotary_emb_kernelPfS_S_S_S_S_S_S_S_S_iii_param_4,
	.param .u64 .ptr .align 1 _Z23apply_rotary_emb_kernelPfS_S_S_S_S_S_S_S_S_iii_param_5,
	.param .u64 .ptr .align 1 _Z23apply_rotary_emb_kernelPfS_S_S_S_S_S_S_S_S_iii_param_6,
	.param .u64 .ptr .align 1 _Z23apply_rotary_emb_kernelPfS_S_S_S_S_S_S_S_S_iii_param_7,
	.param .u64 .ptr .align 1 _Z23apply_rotary_emb_kernelPfS_S_S_S_S_S_S_S_S_iii_param_8,
	.param .u64 .ptr .align 1 _Z23apply_rotary_emb_kernelPfS_S_S_S_S_S_S_S_S_iii_param_9,
	.param .u32 _Z23apply_rotary_emb_kernelPfS_S_S_S_S_S_S_S_S_iii_param_10,
	.param .u32 _Z23apply_rotary_emb_kernelPfS_S_S_S_S_S_S_S_S_iii_param_11,
	.param .u32 _Z23apply_rotary_emb_kernelPfS_S_S_S_S_S_S_S_S_iii_param_12
)
{
	.reg .pred 	%p<2>;
	.reg .b32 	%r<11>;
	.reg .b32 	%f<21>;
	.reg .b64 	%rd<36>;

	ld.param.u64 	%rd2, [_Z23apply_rotary_emb_kernelPfS_S_S_S_S_S_S_S_S_iii_param_1];
	ld.param.u64 	%rd4, [_Z23apply_rotary_emb_kernelPfS_S_S_S_S_S_S_S_S_iii_param_3];
	ld.param.u64 	%rd5, [_Z23apply_rotary_emb_kernelPfS_S_S_S_S_S_S_S_S_iii_param_4];
	ld.param.u64 	%rd6, [_Z23apply_rotary_emb_kernelPfS_S_S_S_S_S_S_S_S_iii_param_5];
	ld.param.u64 	%rd8, [_Z23apply_rotary_emb_kernelPfS_S_S_S_S_S_S_S_S_iii_param_7];
	ld.param.u64 	%rd9, [_Z23apply_rotary_emb_kernelPfS_S_S_S_S_S_S_S_S_iii_param_8];
	ld.param.u64 	%rd10, [_Z23apply_rotary_emb_kernelPfS_S_S_S_S_S_S_S_S_iii_param_9];
	ld.param.u32 	%r3, [_Z23apply_rotary_emb_kernelPfS_S_S_S_S_S_S_S_S_iii_param_10];
	ld.param.u32 	%r4, [_Z23apply_rotary_emb_kernelPfS_S_S_S_S_S_S_S_S_iii_param_11];
	ld.param.u32 	%r2, [_Z23apply_rotary_emb_kernelPfS_S_S_S_S_S_S_S_S_iii_param_12];
	mov.u32 	%r5, %ctaid.x;
	mov.u32 	%r6, %ntid.x;
	mov.u32 	%r7, %tid.x;
	mad.lo.s32 	%r1, %r5, %r6, %r7;
	mul.lo.s32 	%r8, %r4, %r3;
	mul.lo.s32 	%r9, %r8, %r2;
	setp.ge.s32 	%p1, %r1, %r9;
	@%p1 bra 	$L__BB0_2;
	ld.param.u64 	%rd35, [_Z23apply_rotary_emb_kernelPfS_S_S_S_S_S_S_S_S_iii_param_6];
	ld.param.u64 	%rd34, [_Z23apply_rotary_emb_kernelPfS_S_S_S_S_S_S_S_S_iii_param_2];
	ld.param.u64 	%rd33, [_Z23apply_rotary_emb_kernelPfS_S_S_S_S_S_S_S_S_iii_param_0];
	cvta.to.global.u64 	%rd11, %rd5;
	cvta.to.global.u64 	%rd12, %rd6;
	cvta.to.global.u64 	%rd13, %rd33;
	cvta.to.global.u64 	%rd14, %rd2;
	cvta.to.global.u64 	%rd15, %rd35;
	cvta.to.global.u64 	%rd16, %rd8;
	cvta.to.global.u64 	%rd17, %rd34;
	cvta.to.global.u64 	%rd18, %rd4;
	cvta.to.global.u64 	%rd19, %rd9;
	cvta.to.global.u64 	%rd20, %rd10;
	rem.s32 	%r10, %r1, %r2;
	mul.wide.s32 	%rd21, %r10, 4;
	add.s64 	%rd22, %rd11, %rd21;
	ld.global.f32 	%f1, [%rd22];
	add.s64 	%rd23, %rd12, %rd21;
	ld.global.f32 	%f2, [%rd23];
	mul.wide.s32 	%rd24, %r1, 4;
	add.s64 	%rd25, %rd13, %rd24;
	ld.global.f32 	%f3, [%rd25];
	mul.f32 	%f4, %f1, %f3;
	add.s64 	%rd26, %rd14, %rd24;
	ld.global.f32 	%f5, [%rd26];
	mul.f32 	%f6, %f2, %f5;
	sub.f32 	%f7, %f4, %f6;
	add.s64 	%rd27, %rd15, %rd24;
	st.global.f32 	[%rd27], %f7;
	ld.global.f32 	%f8, [%rd25];
	ld.global.f32 	%f9, [%rd26];
	mul.f32 	%f10, %f1, %f9;
	fma.rn.f32 	%f11, %f2, %f8, %f10;
	add.s64 	%rd28, %rd16, %rd24;
	st.global.f32 	[%rd28], %f11;
	add.s64 	%rd29, %rd17, %rd24;
	ld.global.f32 	%f12, [%rd29];
	mul.f32 	%f13, %f1, %f12;
	add.s64 	%rd30, %rd18, %rd24;
	ld.global.f32 	%f14, [%rd30];
	mul.f32 	%f15, %f2, %f14;
	sub.f32 	%f16, %f13, %f15;
	add.s64 	%rd31, %rd19, %rd24;
	st.global.f32 	[%rd31], %f16;
	ld.global.f32 	%f17, [%rd29];
	ld.global.f32 	%f18, [%rd30];
	mul.f32 	%f19, %f1, %f18;
	fma.rn.f32 	%f20, %f2, %f17, %f19;
	add.s64 	%rd32, %rd20, %rd24;
	st.global.f32 	[%rd32], %f20;
$L__BB0_2:
	ret;

}


// ===== COMPILED SASS (sm_100) =====

	.target	sm_100

	.elftype	@"ET_EXEC"


//--------------------- .note.nv.tkinfo           --------------------------
	.section	.note.nv.tkinfo,"",@"SHT_NOTE"
	.sectionflags	@"SHF_NOTE_NV_TKINFO"
	.tkinfo
        /*0018*/ 	.word	0x00000002
        /*0030*/ 	.string	""
        /*0030*/ 	.string	"ptxas"
        /*0030*/ 	.string	"Cuda compilation tools, release 13.0, V13.0.88"
        /*0030*/ 	.string	"Build cuda_13.0.r13.0/compiler.36424714_0"
        /*0030*/ 	.string	"-arch sm_100 -m 64 "



//--------------------- .note.nv.cuinfo           --------------------------
	.section	.note.nv.cuinfo,"",@"SHT_NOTE"
	.sectionflags	@"SHF_NOTE_NV_CUINFO"
        /*0018*/ 	.short	0x0002
        /*001a*/ 	.short	0x0064
        /*001c*/ 	.short	0x0082
	.zero		2


//--------------------- .nv.info                  --------------------------
	.section	.nv.info,"",@"SHT_CUDA_INFO"
	.align	4


	//----- nvinfo : EIATTR_REGCOUNT
	.align		4
        /*0000*/ 	.byte	0x04, 0x2f
        /*0002*/ 	.short	(.L_11 - .L_10)
	.align		4
.L_10:
        /*0004*/ 	.word	index@(_Z23apply_rotary_emb_kernelPfS_S_S_S_S_S_S_S_S_iii)
        /*0008*/ 	.word	0x00000018


	//----- nvinfo : EIATTR_FRAME_SIZE
	.align		4
.L_11:
        /*000c*/ 	.byte	0x04, 0x11
        /*000e*/ 	.short	(.L_13 - .L_12)
	.align		4
.L_12:
        /*0010*/ 	.word	index@(_Z23apply_rotary_emb_kernelPfS_S_S_S_S_S_S_S_S_iii)
        /*0014*/ 	.word	0x00000000


	//----- nvinfo : EIATTR_MIN_STACK_SIZE
	.align		4
.L_13:
        /*0018*/ 	.byte	0x04, 0x12
        /*001a*/ 	.short	(.L_15 - .L_14)
	.align		4
.L_14:
        /*001c*/ 	.word	index@(_Z23apply_rotary_emb_kernelPfS_S_S_S_S_S_S_S_S_iii)
        /*0020*/ 	.word	0x00000000
.L_15:


//--------------------- .nv.compat                --------------------------
	.section	.nv.compat,"",@"SHT_CUDA_COMPAT_INFO"
	.align	4
        /*0000*/ 	.byte	0x02, 0x09, 0x00, 0x00, 0x02, 0x02, 0x01, 0x00, 0x02, 0x05, 0x05, 0x00, 0x03, 0x07, 0x01, 0x01
        /*0010*/ 	.byte	0x02, 0x03, 0x00, 0x00, 0x02, 0x06, 0x01, 0x00, 0x04, 0x0b, 0x08, 0x00, 0x09, 0x00, 0x00, 0x00
        /*0020*/ 	.byte	0x00, 0x00, 0x00, 0x00


//--------------------- .nv.info._Z23apply_rotary_emb_kernelPfS_S_S_S_S_S_S_S_S_iii --------------------------
	.section	.nv.info._Z23apply_rotary_emb_kernelPfS_S_S_S_S_S_S_S_S_iii,"",@"SHT_CUDA_INFO"
	.sectionflags	@""
	.align	4


	//----- nvinfo : EIATTR_CUDA_API_VERSION
	.align		4
        /*0000*/ 	.byte	0x04, 0x37
        /*0002*/ 	.short	(.L_17 - .L_16)
.L_16:
        /*0004*/ 	.word	0x00000082


	//----- nvinfo : EIATTR_KPARAM_INFO
	.align		4
.L_17:
        /*0008*/ 	.byte	0x04, 0x17
        /*000a*/ 	.short	(.L_19 - .L_18)
.L_18:
        /*000c*/ 	.word	0x00000000
        /*0010*/ 	.short	0x000c
        /*0012*/ 	.short	0x0058
        /*0014*/ 	.byte	0x00, 0xf0, 0x11, 0x00


	//----- nvinfo : EIATTR_KPARAM_INFO
	.align		4
.L_19:
        /*0018*/ 	.byte	0x04, 0x17
        /*001a*/ 	.short	(.L_21 - .L_20)
.L_20:
        /*001c*/ 	.word	0x00000000
        /*0020*/ 	.short	0x000b
        /*0022*/ 	.short	0x0054
        /*0024*/ 	.byte	0x00, 0xf0, 0x11, 0x00


	//----- nvinfo : EIATTR_KPARAM_INFO
	.align		4
.L_21:
        /*0028*/ 	.byte	0x04, 0x17
        /*002a*/ 	.short	(.L_23 - .L_22)
.L_22:
        /*002c*/ 	.word	0x00000000
        /*0030*/ 	.short	0x000a
        /*0032*/ 	.short	0x0050
        /*0034*/ 	.byte	0x00, 0xf0, 0x11, 0x00


	//----- nvinfo : EIATTR_KPARAM_INFO
	.align		4
.L_23:
        /*0038*/ 	.byte	0x04, 0x17
        /*003a*/ 	.short	(.L_25 - .L_24)
.L_24:
        /*003c*/ 	.word	0x00000000
        /*0040*/ 	.short	0x0009
        /*0042*/ 	.short	0x0048
        /*0044*/ 	.byte	0x00, 0xf5, 0x21, 0x00


	//----- nvinfo : EIATTR_KPARAM_INFO
	.align		4
.L_25:
        /*0048*/ 	.byte	0x04, 0x17
        /*004a*/ 	.short	(.L_27 - .L_26)
.L_26:
        /*004c*/ 	.word	0x00000000
        /*0050*/ 	.short	0x0008
        /*0052*/ 	.short	0x0040
        /*0054*/ 	.byte	0x00, 0xf5, 0x21, 0x00


	//----- nvinfo : EIATTR_KPARAM_INFO
	.align		4
.L_27:
        /*0058*/ 	.byte	0x04, 0x17
        /*005a*/ 	.short	(.L_29 - .L_28)
.L_28:
        /*005c*/ 	.word	0x00000000
        /*0060*/ 	.short	0x0007
        /*0062*/ 	.short	0x0038
        /*0064*/ 	.byte	0x00, 0xf5, 0x21, 0x00


	//----- nvinfo : EIATTR_KPARAM_INFO
	.align		4
.L_29:
        /*0068*/ 	.byte	0x04, 0x17
        /*006a*/ 	.short	(.L_31 - .L_30)
.L_30:
        /*006c*/ 	.word	0x00000000
        /*0070*/ 	.short	0x0006
        /*0072*/ 	.short	0x0030
        /*0074*/ 	.byte	0x00, 0xf5, 0x21, 0x00


	//----- nvinfo : EIATTR_KPARAM_INFO
	.align		4
.L_31:
        /*0078*/ 	.byte	0x04, 0x17
        /*007a*/ 	.short	(.L_33 - .L_32)
.L_32:
        /*007c*/ 	.word	0x00000000
        /*0080*/ 	.short	0x0005
        /*0082*/ 	.short	0x0028
        /*0084*/ 	.byte	0x00, 0xf5, 0x21, 0x00


	//----- nvinfo : EIATTR_KPARAM_INFO
	.align		4
.L_33:
        /*0088*/ 	.byte	0x04, 0x17
        /*008a*/ 	.short	(.L_35 - .L_34)
.L_34:
        /*008c*/ 	.word	0x00000000
        /*0090*/ 	.short	0x0004
        /*0092*/ 	.short	0x0020
        /*0094*/ 	.byte	0x00, 0xf5, 0x21, 0x00


	//----- nvinfo : EIATTR_KPARAM_INFO
	.align		4
.L_35:
        /*0098*/ 	.byte	0x04, 0x17
        /*009a*/ 	.short	(.L_37 - .L_36)
.L_36:
        /*009c*/ 	.word	0x00000000
        /*00a0*/ 	.short	0x0003
        /*00a2*/ 	.short	0x0018
        /*00a4*/ 	.byte	0x00, 0xf5, 0x21, 0x00


	//----- nvinfo : EIATTR_KPARAM_INFO
	.align		4
.L_37:
        /*00a8*/ 	.byte	0x04, 0x17
        /*00aa*/ 	.short	(.L_39 - .L_38)
.L_38:
        /*00ac*/ 	.word	0x00000000
        /*00b0*/ 	.short	0x0002
        /*00b2*/ 	.short	0x0010
        /*00b4*/ 	.byte	0x00, 0xf5, 0x21, 0x00


	//----- nvinfo : EIATTR_KPARAM_INFO
	.align		4
.L_39:
        /*00b8*/ 	.byte	0x04, 0x17
        /*00ba*/ 	.short	(.L_41 - .L_40)
.L_40:
        /*00bc*/ 	.word	0x00000000
        /*00c0*/ 	.short	0x0001
        /*00c2*/ 	.short	0x0008
        /*00c4*/ 	.byte	0x00, 0xf5, 0x21, 0x00


	//----- nvinfo : EIATTR_KPARAM_INFO
	.align		4
.L_41:
        /*00c8*/ 	.byte	0x04, 0x17
        /*00ca*/ 	.short	(.L_43 - .L_42)
.L_42:
        /*00cc*/ 	.word	0x00000000
        /*00d0*/ 	.short	0x0000
        /*00d2*/ 	.short	0x0000
        /*00d4*/ 	.byte	0x00, 0xf5, 0x21, 0x00


	//----- nvinfo : EIATTR_SPARSE_MMA_MASK
	.align		4
.L_43:
        /*00d8*/ 	.byte	0x03, 0x50
        /*00da*/ 	.short	0x0000


	//----- nvinfo : EIATTR_MAXREG_COUNT
	.align		4
        /*00dc*/ 	.byte	0x03, 0x1b
        /*00de*/ 	.short	0x00ff


	//----- nvinfo : EIATTR_MERCURY_ISA_VERSION
	.align		4
        /*00e0*/ 	.byte	0x03, 0x5f
        /*00e2*/ 	.short	0x0101


	//----- nvinfo : EIATTR_VRC_CTA_INIT_COUNT
	.align		4
        /*00e4*/ 	.byte	0x02, 0x4a
	.zero		1
	.zero		1


	//----- nvinfo : EIATTR_EXIT_INSTR_OFFSETS
	.align		4
        /*00e8*/ 	.byte	0x04, 0x1c
        /*00ea*/ 	.short	(.L_45 - .L_44)


	//   ....[0]....
.L_44:
        /*00ec*/ 	.word	0x000000a0


	//   ....[1]....
        /*00f0*/ 	.word	0x000004c0


	//----- nvinfo : EIATTR_CBANK_PARAM_SIZE
	.align		4
.L_45:
        /*00f4*/ 	.byte	0x03, 0x19
        /*00f6*/ 	.short	0x005c


	//----- nvinfo : EIATTR_PARAM_CBANK
	.align		4
        /*00f8*/ 	.byte	0x04, 0x0a
        /*00fa*/ 	.short	(.L_47 - .L_46)
	.align		4
.L_46:
        /*00fc*/ 	.word	index@(.nv.constant0._Z23apply_rotary_emb_kernelPfS_S_S_S_S_S_S_S_S_iii)
        /*0100*/ 	.short	0x0380
        /*0102*/ 	.short	0x005c


	//----- nvinfo : EIATTR_SW_WAR
	.align		4
.L_47:
        /*0104*/ 	.byte	0x04, 0x36
        /*0106*/ 	.short	(.L_49 - .L_48)
.L_48:
        /*0108*/ 	.word	0x00000008
.L_49:


//--------------------- .nv.callgraph             --------------------------
	.section	.nv.callgraph,"",@"SHT_CUDA_CALLGRAPH"
	.align	4
	.sectionentsize	8
	.align		4
        /*0000*/ 	.word	0x00000000
	.align		4
        /*0004*/ 	.word	0xffffffff
	.align		4
        /*0008*/ 	.word	0x00000000
	.align		4
        /*000c*/ 	.word	0xfffffffe
	.align		4
        /*0010*/ 	.word	0x00000000
	.align		4
        /*0014*/ 	.word	0xfffffffd
	.align		4
        /*0018*/ 	.word	0x00000000
	.align		4
        /*001c*/ 	.word	0xfffffffc


//--------------------- .nv.constant4             --------------------------
	.section	.nv.constant4,"a",@progbits
	.align	8
	.align		8
.nv.constant4:
        /*0000*/ 	.dword	_ZN34_INTERNAL_0dfc4b37_4_k_cu_bb9763c44cuda3std3__436_GLOBAL__N__0dfc4b37_4_k_cu_bb9763c46ignoreE
	.align		8
        /*0008*/ 	.dword	_ZN34_INTERNAL_0dfc4b37_4_k_cu_bb9763c44cuda3std3__45__cpo5beginE
	.align		8
        /*0010*/ 	.dword	_ZN34_INTERNAL_0dfc4b37_4_k_cu_bb9763c44cuda3std3__45__cpo3endE
	.align		8
        /*0018*/ 	.dword	_ZN34_INTERNAL_0dfc4b37_4_k_cu_bb9763c44cuda3std3__45__cpo6cbeginE
	.align		8
        /*0020*/ 	.dword	_ZN34_INTERNAL_0dfc4b37_4_k_cu_bb9763c44cuda3std3__45__cpo4cendE
	.align		8
        /*0028*/ 	.dword	_ZN34_INTERNAL_0dfc4b37_4_k_cu_bb9763c44cuda3std3__419piecewise_constructE
	.align		8
        /*0030*/ 	.dword	_ZN34_INTERNAL_0dfc4b37_4_k_cu_bb9763c44cuda3std3__48in_placeE
	.align		8
        /*0038*/ 	.dword	_ZN34_INTERNAL_0dfc4b37_4_k_cu_bb9763c44cuda3std6ranges3__45__cpo4swapE
	.align		8
        /*0040*/ 	.dword	_ZN34_INTERNAL_0dfc4b37_4_k_cu_bb9763c44cuda3std6ranges3__45__cpo9iter_moveE
	.align		8
        /*0048*/ 	.dword	_ZN34_INTERNAL_0dfc4b37_4_k_cu_bb9763c44cuda3std6ranges3__45__cpo7advanceE


//--------------------- .text._Z23apply_rotary_emb_kernelPfS_S_S_S_S_S_S_S_S_iii --------------------------
	.section	.text._Z23apply_rotary_emb_kernelPfS_S_S_S_S_S_S_S_S_iii,"ax",@progbits
	.align	128
        .global         _Z23apply_rotary_emb_kernelPfS_S_S_S_S_S_S_S_S_iii
        .type           _Z23apply_rotary_emb_kernelPfS_S_S_S_S_S_S_S_S_iii,@function
        .size           _Z23apply_rotary_emb_kernelPfS_S_S_S_S_S_S_S_S_iii,(.L_x_1 - _Z23apply_rotary_emb_kernelPfS_S_S_S_S_S_S_S_S_iii)
        .other          _Z23apply_rotary_emb_kernelPfS_S_S_S_S_S_S_S_S_iii,@"STO_CUDA_ENTRY STV_DEFAULT"
_Z23apply_rotary_emb_kernelPfS_S_S_S_S_S_S_S_S_iii:
.text._Z23apply_rotary_emb_kernelPfS_S_S_S_S_S_S_S_S_iii:
[----:B------:R-:W-:Y:S01]  /*0000*/  LDC R1, c[0x0][0x37c] ;  /* 0x0000df00ff017b82 */ /* 0x000fe20000000800 */
[----:B------:R-:W0:Y:S07]  /*0010*/  S2R R3, SR_TID.X ;  /* 0x0000000000037919 */ /* 0x000e2e0000002100 */
[----:B------:R-:W0:Y:S01]  /*0020*/  S2UR UR6, SR_CTAID.X ;  /* 0x00000000000679c3 */ /* 0x000e220000002500 */
[----:B------:R-:W1:Y:S07]  /*0030*/  LDCU.64 UR4, c[0x0][0x3d0] ;  /* 0x00007a00ff0477ac */ /* 0x000e6e0008000a00 */
[----:B------:R-:W0:Y:S08]  /*0040*/  LDC R0, c[0x0][0x360] ;  /* 0x0000d800ff007b82 */ /* 0x000e300000000800 */
[----:B------:R-:W2:Y:S01]  /*0050*/  LDC R13, c[0x0][0x3d8] ;  /* 0x0000f600ff0d7b82 */ /* 0x000ea20000000800 */
[----:B-1----:R-:W-:Y:S01]  /*0060*/  UIMAD UR4, UR5, UR4, URZ ;  /* 0x00000004050472a4 */ /* 0x002fe2000f8e02ff */
[----:B0-----:R-:W-:-:S05]  /*0070*/  IMAD R0, R0, UR6, R3 ;  /* 0x0000000600007c24 */ /* 0x001fca000f8e0203 */
[----:B--2---:R-:W-:-:S05]  /*0080*/  IMAD R3, R13, UR4, RZ ;  /* 0x000000040d037c24 */ /* 0x004fca000f8e02ff */
[----:B------:R-:W-:-:S13]  /*0090*/  ISETP.GE.AND P0, PT, R0, R3, PT ;  /* 0x000000030000720c */ /* 0x000fda0003f06270 */
[----:B------:R-:W-:Y:S05]  /*00a0*/  @P0 EXIT ;  /* 0x000000000000094d */ /* 0x000fea0003800000 */
[----:B------:R-:W-:Y:S01]  /*00b0*/  IABS R12, R13 ;  /* 0x0000000d000c7213 */ /* 0x000fe20000000000 */
[----:B------:R-:W0:Y:S01]  /*00c0*/  LDC.64 R8, c[0x0][0x3a8] ;  /* 0x0000ea00ff087b82 */ /* 0x000e220000000a00 */
[----:B------:R-:W-:Y:S01]  /*00d0*/  IABS R6, R0 ;  /* 0x0000000000067213 */ /* 0x000fe20000000000 */
[----:B------:R-:W1:Y:S01]  /*00e0*/  LDCU.64 UR4, c[0x0][0x358] ;  /* 0x00006b00ff0477ac */ /* 0x000e620008000a00 */
[----:B------:R-:W2:Y:S01]  /*00f0*/  I2F.RP R4, R12 ;  /* 0x0000000c00047306 */ /* 0x000ea20000209400 */
[----:B------:R-:W-:-:S04]  /*0100*/  ISETP.GE.AND P2, PT, R0, RZ, PT ;  /* 0x000000ff0000720c */ /* 0x000fc80003f46270 */
[----:B------:R-:W3:Y:S03]  /*0110*/  LDC.64 R10, c[0x0][0x380] ;  /* 0x0000e000ff0a7b82 */ /* 0x000ee60000000a00 */
[----:B--2---:R-:W2:Y:S02]  /*0120*/  MUFU.RCP R4, R4 ;  /* 0x0000000400047308 */ /* 0x004ea40000001000 */
[----:B--2---:R-:W-:-:S06]  /*0130*/  IADD3 R2, PT, PT, R4, 0xffffffe, RZ ;  /* 0x0ffffffe04027810 */ /* 0x004fcc0007ffe0ff */
[----:B------:R2:W4:Y:S02]  /*0140*/  F2I.FTZ.U32.TRUNC.NTZ R3, R2 ;  /* 0x0000000200037305 */ /* 0x000524000021f000 */
[----:B--2---:R-:W-:Y:S01]  /*0150*/  HFMA2 R2, -RZ, RZ, 0, 0 ;  /* 0x00000000ff027431 */ /* 0x004fe200000001ff */
[----:B----4-:R-:W-:-:S05]  /*0160*/  IADD3 R5, PT, PT, RZ, -R3, RZ ;  /* 0x80000003ff057210 */ /* 0x010fca0007ffe0ff */
[----:B------:R-:W-:-:S04]  /*0170*/  IMAD R5, R5, R12, RZ ;  /* 0x0000000c05057224 */ /* 0x000fc800078e02ff */
[----:B------:R-:W-:Y:S01]  /*0180*/  IMAD.HI.U32 R3, R3, R5, R2 ;  /* 0x0000000503037227 */ /* 0x000fe200078e0002 */
[----:B------:R-:W-:Y:S02]  /*0190*/  MOV R5, R6 ;  /* 0x0000000600057202 */ /* 0x000fe40000000f00 */
[----:B------:R-:W2:Y:S03]  /*01a0*/  LDC.64 R6, c[0x0][0x3a0] ;  /* 0x0000e800ff067b82 */ /* 0x000ea60000000a00 */
[----:B------:R-:W-:-:S05]  /*01b0*/  IMAD.HI.U32 R3, R3, R5, RZ ;  /* 0x0000000503037227 */ /* 0x000fca00078e00ff */
[----:B------:R-:W-:-:S05]  /*01c0*/  IADD3 R3, PT, PT, -R3, RZ, RZ ;  /* 0x000000ff03037210 */ /* 0x000fca0007ffe1ff */
[C---:B------:R-:W-:Y:S02]  /*01d0*/  IMAD R3, R12.reuse, R3, R5 ;  /* 0x000000030c037224 */ /* 0x040fe400078e0205 */
[----:B------:R-:W4:Y:S03]  /*01e0*/  LDC.64 R4, c[0x0][0x388] ;  /* 0x0000e200ff047b82 */ /* 0x000f260000000a00 */
[----:B------:R-:W-:-:S13]  /*01f0*/  ISETP.GT.U32.AND P0, PT, R12, R3, PT ;  /* 0x000000030c00720c */ /* 0x000fda0003f04070 */
[----:B------:R-:W-:Y:S02]  /*0200*/  @!P0 IADD3 R3, PT, PT, R3, -R12, RZ ;  /* 0x8000000c03038210 */ /* 0x000fe40007ffe0ff */
[----:B------:R-:W-:Y:S02]  /*0210*/  ISETP.NE.AND P0, PT, R13, RZ, PT ;  /* 0x000000ff0d00720c */ /* 0x000fe40003f05270 */
[----:B------:R-:W-:Y:S01]  /*0220*/  ISETP.GT.U32.AND P1, PT, R12, R3, PT ;  /* 0x000000030c00720c */ /* 0x000fe20003f24070 */
[----:B----4-:R-:W-:-:S04]  /*0230*/  IMAD.WIDE R4, R0, 0x4, R4 ;  /* 0x0000000400047825 */ /* 0x010fc800078e0204 */
[----:B---3--:R-:W-:Y:S01]  /*0240*/  IMAD.WIDE R10, R0, 0x4, R10 ;  /* 0x00000004000a7825 */ /* 0x008fe200078e020a */
[----:B-1----:R-:W3:Y:S07]  /*0250*/  LDG.E R15, desc[UR4][R4.64] ;  /* 0x00000004040f7981 */ /* 0x002eee000c1e1900 */
[----:B------:R-:W-:Y:S01]  /*0260*/  @!P1 IADD3 R3, PT, PT, R3, -R12, RZ ;  /* 0x8000000c03039210 */ /* 0x000fe20007ffe0ff */
[----:B------:R-:W4:Y:S03]  /*0270*/  LDG.E R14, desc[UR4][R10.64] ;  /* 0x000000040a0e7981 */ /* 0x000f26000c1e1900 */
[----:B------:R-:W-:-:S02]  /*0280*/  @!P2 IADD3 R3, PT, PT, -R3, RZ, RZ ;  /* 0x000000ff0303a210 */ /* 0x000fc40007ffe1ff */
[----:B------:R-:W-:Y:S02]  /*0290*/  @!P0 LOP3.LUT R3, RZ, R13, RZ, 0x33, !PT ;  /* 0x0000000dff038212 */ /* 0x000fe400078e33ff */
[----:B------:R-:W1:Y:S03]  /*02a0*/  LDC.64 R12, c[0x0][0x3b0] ;  /* 0x0000ec00ff0c7b82 */ /* 0x000e660000000a00 */
[----:B0-----:R-:W-:-:S04]  /*02b0*/  IMAD.WIDE R8, R3, 0x4, R8 ;  /* 0x0000000403087825 */ /* 0x001fc800078e0208 */
[----:B--2---:R-:W-:Y:S01]  /*02c0*/  IMAD.WIDE R6, R3, 0x4, R6 ;  /* 0x0000000403067825 */ /* 0x004fe200078e0206 */
[----:B------:R0:W3:Y:S04]  /*02d0*/  LDG.E R2, desc[UR4][R8.64] ;  /* 0x0000000408027981 */ /* 0x0000e8000c1e1900 */
[----:B------:R-:W4:Y:S01]  /*02e0*/  LDG.E R3, desc[UR4][R6.64] ;  /* 0x0000000406037981 */ /* 0x000f22000c1e1900 */
[----:B0-----:R-:W0:Y:S01]  /*02f0*/  LDC.64 R8, c[0x0][0x3b8] ;  /* 0x0000ee00ff087b82 */ /* 0x001e220000000a00 */
[----:B-1----:R-:W-:-:S04]  /*0300*/  IMAD.WIDE R12, R0, 0x4, R12 ;  /* 0x00000004000c7825 */ /* 0x002fc800078e020c */
[----:B---3--:R-:W-:-:S04]  /*0310*/  FMUL R16, R2, R15 ;  /* 0x0000000f02107220 */ /* 0x008fc80000400000 */
[----:B----4-:R-:W-:Y:S02]  /*0320*/  FFMA R19, R3, R14, -R16 ;  /* 0x0000000e03137223 */ /* 0x010fe40000000810 */
[----:B------:R-:W1:Y:S03]  /*0330*/  LDC.64 R14, c[0x0][0x398] ;  /* 0x0000e600ff0e7b82 */ /* 0x000e660000000a00 */
[----:B------:R2:W-:Y:S04]  /*0340*/  STG.E desc[UR4][R12.64], R19 ;  /* 0x000000130c007986 */ /* 0x0005e8000c101904 */
[----:B------:R3:W4:Y:S01]  /*0350*/  LDG.E R18, desc[UR4][R4.64] ;  /* 0x0000000404127981 */ /* 0x000722000c1e1900 */
[----:B------:R-:W5:Y:S03]  /*0360*/  LDC.64 R16, c[0x0][0x390] ;  /* 0x0000e400ff107b82 */ /* 0x000f660000000a00 */
[----:B------:R-:W2:Y:S05]  /*0370*/  LDG.E R21, desc[UR4][R10.64] ;  /* 0x000000040a157981 */ /* 0x000eaa000c1e1900 */
[----:B---3--:R-:W3:Y:S01]  /*0380*/  LDC.64 R4, c[0x0][0x3c0] ;  /* 0x0000f000ff047b82 */ /* 0x008ee20000000a00 */
[----:B-1----:R-:W-:-:S04]  /*0390*/  IMAD.WIDE R14, R0, 0x4, R14 ;  /* 0x00000004000e7825 */ /* 0x002fc800078e020e */
[----:B----4-:R-:W-:-:S04]  /*03a0*/  FMUL R7, R3, R18 ;  /* 0x0000001203077220 */ /* 0x010fc80000400000 */
[----:B--2---:R-:W-:Y:S01]  /*03b0*/  FFMA R21, R2, R21, R7 ;  /* 0x0000001502157223 */ /* 0x004fe20000000007 */
[----:B0-----:R-:W-:-:S04]  /*03c0*/  IMAD.WIDE R6, R0, 0x4, R8 ;  /* 0x0000000400067825 */ /* 0x001fc800078e0208 */
[C---:B-----5:R-:W-:Y:S01]  /*03d0*/  IMAD.WIDE R8, R0.reuse, 0x4, R16 ;  /* 0x0000000400087825 */ /* 0x060fe200078e0210 */
[----:B------:R0:W-:Y:S04]  /*03e0*/  STG.E desc[UR4][R6.64], R21 ;  /* 0x0000001506007986 */ /* 0x0001e8000c101904 */
[----:B------:R-:W2:Y:S04]  /*03f0*/  LDG.E R13, desc[UR4][R14.64] ;  /* 0x000000040e0d7981 */ /* 0x000ea8000c1e1900 */
[----:B------:R-:W4:Y:S01]  /*0400*/  LDG.E R10, desc[UR4][R8.64] ;  /* 0x00000004080a7981 */ /* 0x000f22000c1e1900 */
[----:B---3--:R-:W-:-:S04]  /*0410*/  IMAD.WIDE R4, R0, 0x4, R4 ;  /* 0x0000000400047825 */ /* 0x008fc800078e0204 */
[----:B--2---:R-:W-:-:S04]  /*0420*/  FMUL R12, R2, R13 ;  /* 0x0000000d020c7220 */ /* 0x004fc80000400000 */
[----:B----4-:R-:W-:Y:S02]  /*0430*/  FFMA R13, R3, R10, -R12 ;  /* 0x0000000a030d7223 */ /* 0x010fe4000000080c */
[----:B------:R-:W0:Y:S03]  /*0440*/  LDC.64 R10, c[0x0][0x3c8] ;  /* 0x0000f200ff0a7b82 */ /* 0x000e260000000a00 */
[----:B------:R-:W-:Y:S04]  /*0450*/  STG.E desc[UR4][R4.64], R13 ;  /* 0x0000000d04007986 */ /* 0x000fe8000c101904 */
[----:B------:R-:W2:Y:S04]  /*0460*/  LDG.E R12, desc[UR4][R14.64] ;  /* 0x000000040e0c7981 */ /* 0x000ea8000c1e1900 */
[----:B------:R-:W3:Y:S01]  /*0470*/  LDG.E R17, desc[UR4][R8.64] ;  /* 0x0000000408117981 */ /* 0x000ee2000c1e1900 */
[----:B0-----:R-:W-:-:S04]  /*0480*/  IMAD.WIDE R6, R0, 0x4, R10 ;  /* 0x0000000400067825 */ /* 0x001fc800078e020a */
[----:B--2---:R-:W-:-:S04]  /*0490*/  FMUL R3, R3, R12 ;  /* 0x0000000c03037220 */ /* 0x004fc80000400000 */
[----:B---3--:R-:W-:-:S05]  /*04a0*/  FFMA R3, R2, R17, R3 ;  /* 0x0000001102037223 */ /* 0x008fca0000000003 */
[----:B------:R-:W-:Y:S01]  /*04b0*/  STG.E desc[UR4][R6.64], R3 ;  /* 0x0000000306007986 */ /* 0x000fe2000c101904 */
[----:B------:R-:W-:Y:S05]  /*04c0*/  EXIT ;  /* 0x000000000000794d */ /* 0x000fea0003800000 */
.L_x_0:
[----:B------:R-:W-:-:S00]  /*04d0*/  BRA `(.L_x_0) ;  /* 0xfffffffc00fc7947 */ /* 0x000fc0000383ffff */
[----:B------:R-:W-:-:S00]  /*04e0*/  NOP ;  /* 0x0000000000007918 */ /* 0x000fc00000000000 */
        /* <DEDUP_REMOVED lines=9> */
.L_x_1:


//--------------------- .nv.shared.reserved.0     --------------------------
	.section	.nv.shared.reserved.0,"aw",@nobits
	.weak		__nv_reservedSMEM_offset_0_alias
	.size		__nv_reservedSMEM_offset_0_alias, 0, 64
	.other		__nv_reservedSMEM_offset_0_alias,@"STO_CUDA_RESERVED_SHARED STV_DEFAULT"
__nv_reservedSMEM_offset_0_alias:
	.zero		0
	.zero		64


//--------------------- .nv.global                --------------------------
	.section	.nv.global,"aw",@nobits
.nv.global:
	.type		_ZN34_INTERNAL_0dfc4b37_4_k_cu_bb9763c44cuda3std6ranges3__45__cpo9iter_moveE,@object
	.size		_ZN34_INTERNAL_0dfc4b37_4_k_cu_bb9763c44cuda3std6ranges3__45__cpo9iter_moveE,(_ZN34_INTERNAL_0dfc4b37_4_k_cu_bb9763c44cuda3std3__436_GLOBAL__N__0dfc4b37_4_k_cu_bb9763c46ignoreE - _ZN34_INTERNAL_0dfc4b37_4_k_cu_bb9763c44cuda3std6ranges3__45__cpo9iter_moveE)
_ZN34_INTERNAL_0dfc4b37_4_k_cu_bb9763c44cuda3std6ranges3__45__cpo9iter_moveE:
	.zero		1
	.type		_ZN34_INTERNAL_0dfc4b37_4_k_cu_bb9763c44cuda3std3__436_GLOBAL__N__0dfc4b37_4_k_cu_bb9763c46ignoreE,@object
	.size		_ZN34_INTERNAL_0dfc4b37_4_k_cu_bb9763c44cuda3std3__436_GLOBAL__N__0dfc4b37_4_k_cu_bb9763c46ignoreE,(_ZN34_INTERNAL_0dfc4b37_4_k_cu_bb9763c44cuda3std3__45__cpo4cendE - _ZN34_INTERNAL_0dfc4b37_4_k_cu_bb9763c44cuda3std3__436_GLOBAL__N__0dfc4b37_4_k_cu_bb9763c46ignoreE)
_ZN34_INTERNAL_0dfc4b37_4_k_cu_bb9763c44cuda3std3__436_GLOBAL__N__0dfc4b37_4_k_cu_bb9763c46ignoreE:
	.zero		1
	.type		_ZN34_INTERNAL_0dfc4b37_4_k_cu_bb9763c44cuda3std3__45__cpo4cendE,@object
	.size		_ZN34_INTERNAL_0dfc4b37_4_k_cu_bb9763c44cuda3std3__45__cpo4cendE,(_ZN34_INTERNAL_0dfc4b37_4_k_cu_bb9763c44cuda3std3__45__cpo3endE - _ZN34_INTERNAL_0dfc4b37_4_k_cu_bb9763c44cuda3std3__45__cpo4cendE)
_ZN34_INTERNAL_0dfc4b37_4_k_cu_bb9763c44cuda3std3__45__cpo4cendE:
	.zero		1
	.type		_ZN34_INTERNAL_0dfc4b37_4_k_cu_bb9763c44cuda3std3__45__cpo3endE,@object
	.size		_ZN34_INTERNAL_0dfc4b37_4_k_cu_bb9763c44cuda3std3__45__cpo3endE,(_ZN34_INTERNAL_0dfc4b37_4_k_cu_bb9763c44cuda3std3__48in_placeE - _ZN34_INTERNAL_0dfc4b37_4_k_cu_bb9763c44cuda3std3__45__cpo3endE)
_ZN34_INTERNAL_0dfc4b37_4_k_cu_bb9763c44cuda3std3__45__cpo3endE:
	.zero		1
	.type		_ZN34_INTERNAL_0dfc4b37_4_k_cu_bb9763c44cuda3std3__48in_placeE,@object
	.size		_ZN34_INTERNAL_0dfc4b37_4_k_cu_bb9763c44cuda3std3__48in_placeE,(_ZN34_INTERNAL_0dfc4b37_4_k_cu_bb9763c44cuda3std6ranges3__45__cpo7advanceE - _ZN34_INTERNAL_0dfc4b37_4_k_cu_bb9763c44cuda3std3__48in_placeE)
_ZN34_INTERNAL_0dfc4b37_4_k_cu_bb9763c44cuda3std3__48in_placeE:
	.zero		1
	.type		_ZN34_INTERNAL_0dfc4b37_4_k_cu_bb9763c44cuda3std6ranges3__45__cpo7advanceE,@object
	.size		_ZN34_INTERNAL_0dfc4b37_4_k_cu_bb9763c44cuda3std6ranges3__45__cpo7advanceE,(_ZN34_INTERNAL_0dfc4b37_4_k_cu_bb9763c44cuda3std3__45__cpo5beginE - _ZN34_INTERNAL_0dfc4b37_4_k_cu_bb9763c44cuda3std6ranges3__45__cpo7advanceE)
_ZN34_INTERNAL_0dfc4b37_4_k_cu_bb9763c44cuda3std6ranges3__45__cpo7advanceE:
	.zero		1
	.type		_ZN34_INTERNAL_0dfc4b37_4_k_cu_bb9763c44cuda3std3__45__cpo5beginE,@object
	.size		_ZN34_INTERNAL_0dfc4b37_4_k_cu_bb9763c44cuda3std3__45__cpo5beginE,(_ZN34_INTERNAL_0dfc4b37_4_k_cu_bb9763c44cuda3std3__419piecewise_constructE - _ZN34_INTERNAL_0dfc4b37_4_k_cu_bb9763c44cuda3std3__45__cpo5beginE)
_ZN34_INTERNAL_0dfc4b37_4_k_cu_bb9763c44cuda3std3__45__cpo5beginE:
	.zero		1
	.type		_ZN34_INTERNAL_0dfc4b37_4_k_cu_bb9763c44cuda3std3__419piecewise_constructE,@object
	.size		_ZN34_INTERNAL_0dfc4b37_4_k_cu_bb9763c44cuda3std3__419piecewise_constructE,(_ZN34_INTERNAL_0dfc4b37_4_k_cu_bb9763c44cuda3std3__45__cpo6cbeginE - _ZN34_INTERNAL_0dfc4b37_4_k_cu_bb9763c44cuda3std3__419piecewise_constructE)
_ZN34_INTERNAL_0dfc4b37_4_k_cu_bb9763c44cuda3std3__419piecewise_constructE:
	.zero		1
	.type		_ZN34_INTERNAL_0dfc4b37_4_k_cu_bb9763c44cuda3std3__45__cpo6cbeginE,@object
	.size		_ZN34_INTERNAL_0dfc4b37_4_k_cu_bb9763c44cuda3std3__45__cpo6cbeginE,(_ZN34_INTERNAL_0dfc4b37_4_k_cu_bb9763c44cuda3std6ranges3__45__cpo4swapE - _ZN34_INTERNAL_0dfc4b37_4_k_cu_bb9763c44cuda3std3__45__cpo6cbeginE)
_ZN34_INTERNAL_0dfc4b37_4_k_cu_bb9763c44cuda3std3__45__cpo6cbeginE:
	.zero		1
	.type		_ZN34_INTERNAL_0dfc4b37_4_k_cu_bb9763c44cuda3std6ranges3__45__cpo4swapE,@object
	.size		_ZN34_INTERNAL_0dfc4b37_4_k_cu_bb9763c44cuda3std6ranges3__45__cpo4swapE,(.L_7 - _ZN34_INTERNAL_0dfc4b37_4_k_cu_bb9763c44cuda3std6ranges3__45__cpo4swapE)
_ZN34_INTERNAL_0dfc4b37_4_k_cu_bb9763c44cuda3std6ranges3__45__cpo4swapE:
	.zero		1
.L_7:


//--------------------- .nv.constant0._Z23apply_rotary_emb_kernelPfS_S_S_S_S_S_S_S_S_iii --------------------------
	.section	.nv.constant0._Z23apply_rotary_emb_kernelPfS_S_S_S_S_S_S_S_S_iii,"a",@progbits
	.sectionflags	@""
	.align	4
.nv.constant0._Z23apply_rotary_emb_kernelPfS_S_S_S_S_S_S_S_S_iii:
	.zero		988


//--------------------- SYMBOLS --------------------------

	.type		.nv.reservedSmem.offset0,@object
	.size		.nv.reservedSmem.offset0,0x4
